//
// Generated by NVIDIA NVVM Compiler
//
// Compiler Build ID: CL-36424714
// Cuda compilation tools, release 13.0, V13.0.88
// Based on NVVM 20.0.0
//

.version 9.0
.target sm_100
.address_size 64

	// .globl	_Z4zad3PfS_S_i

.visible .entry _Z4zad3PfS_S_i(
	.param .u64 .ptr .align 1 _Z4zad3PfS_S_i_param_0,
	.param .u64 .ptr .align 1 _Z4zad3PfS_S_i_param_1,
	.param .u64 .ptr .align 1 _Z4zad3PfS_S_i_param_2,
	.param .u32 _Z4zad3PfS_S_i_param_3
)
{
	.reg .pred 	%p<2>;
	.reg .b32 	%r<6>;
	.reg .b32 	%f<4>;
	.reg .b64 	%rd<11>;

	ld.param.u64 	%rd1, [_Z4zad3PfS_S_i_param_0];
	ld.param.u64 	%rd2, [_Z4zad3PfS_S_i_param_1];
	ld.param.u64 	%rd3, [_Z4zad3PfS_S_i_param_2];
	ld.param.u32 	%r2, [_Z4zad3PfS_S_i_param_3];
	mov.u32 	%r3, %ctaid.x;
	mov.u32 	%r4, %ntid.x;
	mov.u32 	%r5, %tid.x;
	mad.lo.s32 	%r1, %r3, %r4, %r5;
	setp.ge.s32 	%p1, %r1, %r2;
	@%p1 bra 	$L__BB0_2;
	cvta.to.global.u64 	%rd4, %rd1;
	cvta.to.global.u64 	%rd5, %rd2;
	cvta.to.global.u64 	%rd6, %rd3;
	mul.wide.s32 	%rd7, %r1, 4;
	add.s64 	%rd8, %rd4, %rd7;
	ld.global.f32 	%f1, [%rd8];
	add.s64 	%rd9, %rd5, %rd7;
	ld.global.f32 	%f2, [%rd9];
	add.f32 	%f3, %f1, %f2;
	add.s64 	%rd10, %rd6, %rd7;
	st.global.f32 	[%rd10], %f3;
$L__BB0_2:
	ret;

}


// ===== COMPILED SASS (sm_100) =====

	.target	sm_100

	.elftype	@"ET_EXEC"


//--------------------- .note.nv.tkinfo           --------------------------
	.section	.note.nv.tkinfo,"",@"SHT_NOTE"
	.sectionflags	@"SHF_NOTE_NV_TKINFO"
	.tkinfo
        /*0018*/ 	.word	0x00000002
        /*0030*/ 	.string	""
        /*0030*/ 	.string	"ptxas"
        /*0030*/ 	.string	"Cuda compilation tools, release 13.0, V13.0.88"
        /*0030*/ 	.string	"Build cuda_13.0.r13.0/compiler.36424714_0"
        /*0030*/ 	.string	"-arch sm_100 -m 64 "



//--------------------- .note.nv.cuinfo           --------------------------
	.section	.note.nv.cuinfo,"",@"SHT_NOTE"
	.sectionflags	@"SHF_NOTE_NV_CUINFO"
        /*0018*/ 	.short	0x0002
        /*001a*/ 	.short	0x0064
        /*001c*/ 	.short	0x0082
	.zero		2


//--------------------- .nv.info                  --------------------------
	.section	.nv.info,"",@"SHT_CUDA_INFO"
	.align	4


	//----- nvinfo : EIATTR_REGCOUNT
	.align		4
        /*0000*/ 	.byte	0x04, 0x2f
        /*0002*/ 	.short	(.L_1 - .L_0)
	.align		4
.L_0:
        /*0004*/ 	.word	index@(_Z4zad3PfS_S_i)
        /*0008*/ 	.word	0x0000000c


	//----- nvinfo : EIATTR_FRAME_SIZE
	.align		4
.L_1:
        /*000c*/ 	.byte	0x04, 0x11
        /*000e*/ 	.short	(.L_3 - .L_2)
	.align		4
.L_2:
        /*0010*/ 	.word	index@(_Z4zad3PfS_S_i)
        /*0014*/ 	.word	0x00000000


	//----- nvinfo : EIATTR_MIN_STACK_SIZE
	.align		4
.L_3:
        /*0018*/ 	.byte	0x04, 0x12
        /*001a*/ 	.short	(.L_5 - .L_4)
	.align		4
.L_4:
        /*001c*/ 	.word	index@(_Z4zad3PfS_S_i)
        /*0020*/ 	.word	0x00000000
.L_5:


//--------------------- .nv.compat                --------------------------
	.section	.nv.compat,"",@"SHT_CUDA_COMPAT_INFO"
	.align	4
        /*0000*/ 	.byte	0x02, 0x09, 0x00, 0x00, 0x02, 0x02, 0x01, 0x00, 0x02, 0x05, 0x05, 0x00, 0x03, 0x07, 0x01, 0x01
        /*0010*/ 	.byte	0x02, 0x03, 0x00, 0x00, 0x02, 0x06, 0x01, 0x00, 0x04, 0x0b, 0x08, 0x00, 0x09, 0x00, 0x00, 0x00
        /*0020*/ 	.byte	0x00, 0x00, 0x00, 0x00


//--------------------- .nv.info._Z4zad3PfS_S_i   --------------------------
	.section	.nv.info._Z4zad3PfS_S_i,"",@"SHT_CUDA_INFO"
	.sectionflags	@""
	.align	4


	//----- nvinfo : EIATTR_CUDA_API_VERSION
	.align		4
        /*0000*/ 	.byte	0x04, 0x37
        /*0002*/ 	.short	(.L_7 - .L_6)
.L_6:
        /*0004*/ 	.word	0x00000082


	//----- nvinfo : EIATTR_KPARAM_INFO
	.align		4
.L_7:
        /*0008*/ 	.byte	0x04, 0x17
        /*000a*/ 	.short	(.L_9 - .L_8)
.L_8:
        /*000c*/ 	.word	0x00000000
        /*0010*/ 	.short	0x0003
        /*0012*/ 	.short	0x0018
        /*0014*/ 	.byte	0x00, 0xf0, 0x11, 0x00


	//----- nvinfo : EIATTR_KPARAM_INFO
	.align		4
.L_9:
        /*0018*/ 	.byte	0x04, 0x17
        /*001a*/ 	.short	(.L_11 - .L_10)
.L_10:
        /*001c*/ 	.word	0x00000000
        /*0020*/ 	.short	0x0002
        /*0022*/ 	.short	0x0010
        /*0024*/ 	.byte	0x00, 0xf5, 0x21, 0x00


	//----- nvinfo : EIATTR_KPARAM_INFO
	.align		4
.L_11:
        /*0028*/ 	.byte	0x04, 0x17
        /*002a*/ 	.short	(.L_13 - .L_12)
.L_12:
        /*002c*/ 	.word	0x00000000
        /*0030*/ 	.short	0x0001
        /*0032*/ 	.short	0x0008
        /*0034*/ 	.byte	0x00, 0xf5, 0x21, 0x00


	//----- nvinfo : EIATTR_KPARAM_INFO
	.align		4
.L_13:
        /*0038*/ 	.byte	0x04, 0x17
        /*003a*/ 	.short	(.L_15 - .L_14)
.L_14:
        /*003c*/ 	.word	0x00000000
        /*0040*/ 	.short	0x0000
        /*0042*/ 	.short	0x0000
        /*0044*/ 	.byte	0x00, 0xf5, 0x21, 0x00


	//----- nvinfo : EIATTR_SPARSE_MMA_MASK
	.align		4
.L_15:
        /*0048*/ 	.byte	0x03, 0x50
        /*004a*/ 	.short	0x0000


	//----- nvinfo : EIATTR_MAXREG_COUNT
	.align		4
        /*004c*/ 	.byte	0x03, 0x1b
        /*004e*/ 	.short	0x00ff


	//----- nvinfo : EIATTR_MERCURY_ISA_VERSION
	.align		4
        /*0050*/ 	.byte	0x03, 0x5f
        /*0052*/ 	.short	0x0101


	//----- nvinfo : EIATTR_VRC_CTA_INIT_COUNT
	.align		4
        /*0054*/ 	.byte	0x02, 0x4a
	.zero		1
	.zero		1


	//----- nvinfo : EIATTR_EXIT_INSTR_OFFSETS
	.align		4
        /*0058*/ 	.byte	0x04, 0x1c
        /*005a*/ 	.short	(.L_17 - .L_16)


	//   ....[0]....
.L_16:
        /*005c*/ 	.word	0x00000070


	//   ....[1]....
        /*0060*/ 	.word	0x00000130


	//----- nvinfo : EIATTR_CBANK_PARAM_SIZE
	.align		4
.L_17:
        /*0064*/ 	.byte	0x03, 0x19
        /*0066*/ 	.short	0x001c


	//----- nvinfo : EIATTR_PARAM_CBANK
	.align		4
        /*0068*/ 	.byte	0x04, 0x0a
        /*006a*/ 	.short	(.L_19 - .L_18)
	.align		4
.L_18:
        /*006c*/ 	.word	index@(.nv.constant0._Z4zad3PfS_S_i)
        /*0070*/ 	.short	0x0380
        /*0072*/ 	.short	0x001c


	//----- nvinfo : EIATTR_SW_WAR
	.align		4
.L_19:
        /*0074*/ 	.byte	0x04, 0x36
        /*0076*/ 	.short	(.L_21 - .L_20)
.L_20:
        /*0078*/ 	.word	0x00000008
.L_21:


//--------------------- .nv.callgraph             --------------------------
	.section	.nv.callgraph,"",@"SHT_CUDA_CALLGRAPH"
	.align	4
	.sectionentsize	8
	.align		4
        /*0000*/ 	.word	0x00000000
	.align		4
        /*0004*/ 	.word	0xffffffff
	.align		4
        /*0008*/ 	.word	0x00000000
	.align		4
        /*000c*/ 	.word	0xfffffffe
	.align		4
        /*0010*/ 	.word	0x00000000
	.align		4
        /*0014*/ 	.word	0xfffffffd
	.align		4
        /*0018*/ 	.word	0x00000000
	.align		4
        /*001c*/ 	.word	0xfffffffc


//--------------------- .text._Z4zad3PfS_S_i      --------------------------
	.section	.text._Z4zad3PfS_S_i,"ax",@progbits
	.align	128
        .global         _Z4zad3PfS_S_i
        .type           _Z4zad3PfS_S_i,@function
        .size           _Z4zad3PfS_S_i,(.L_x_1 - _Z4zad3PfS_S_i)
        .other          _Z4zad3PfS_S_i,@"STO_CUDA_ENTRY STV_DEFAULT"
_Z4zad3PfS_S_i:
.text._Z4zad3PfS_S_i:
[----:B------:R-:W-:Y:S01]  /*0000*/  LDC R1, c[0x0][0x37c] ;  /* 0x0000df00ff017b82 */ /* 0x000fe20000000800 */
[----:B------:R-:W0:Y:S07]  /*0010*/  S2R R0, SR_TID.X ;  /* 0x0000000000007919 */ /* 0x000e2e0000002100 */
[----:B------:R-:W0:Y:S01]  /*0020*/  S2UR UR4, SR_CTAID.X ;  /* 0x00000000000479c3 */ /* 0x000e220000002500 */
[----:B------:R-:W1:Y:S07]  /*0030*/  LDCU UR5, c[0x0][0x398] ;  /* 0x00007300ff0577ac */ /* 0x000e6e0008000800 */
[----:B------:R-:W0:Y:S02]  /*0040*/  LDC R9, c[0x0][0x360] ;  /* 0x0000d800ff097b82 */ /* 0x000e240000000800 */
[----:B0-----:R-:W-:-:S05]  /*0050*/  IMAD R9, R9, UR4, R0 ;  /* 0x0000000409097c24 */ /* 0x001fca000f8e0200 */
[----:B-1----:R-:W-:-:S13]  /*0060*/  ISETP.GE.AND P0, PT, R9, UR5, PT ;  /* 0x0000000509007c0c */ /* 0x002fda000bf06270 */
[----:B------:R-:W-:Y:S05]  /*0070*/  @P0 EXIT ;  /* 0x000000000000094d */ /* 0x000fea0003800000 */
[----:B------:R-:W0:Y:S01]  /*0080*/  LDC.64 R2, c[0x0][0x380] ;  /* 0x0000e000ff027b82 */ /* 0x000e220000000a00 */
[----:B------:R-:W1:Y:S07]  /*0090*/  LDCU.64 UR4, c[0x0][0x358] ;  /* 0x00006b00ff0477ac */ /* 0x000e6e0008000a00 */
[----:B------:R-:W2:Y:S08]  /*00a0*/  LDC.64 R4, c[0x0][0x388] ;  /* 0x0000e200ff047b82 */ /* 0x000eb00000000a00 */
[----:B------:R-:W3:Y:S01]  /*00b0*/  LDC.64 R6, c[0x0][0x390] ;  /* 0x0000e400ff067b82 */ /* 0x000ee20000000a00 */
[----:B0-----:R-:W-:-:S06]  /*00c0*/  IMAD.WIDE R2, R9, 0x4, R2 ;  /* 0x0000000409027825 */ /* 0x001fcc00078e0202 */
[----:B-1----:R-:W4:Y:S01]  /*00d0*/  LDG.E R2, desc[UR4][R2.64] ;  /* 0x0000000402027981 */ /* 0x002f22000c1e1900 */
[----:B--2---:R-:W-:-:S06]  /*00e0*/  IMAD.WIDE R4, R9, 0x4, R4 ;  /* 0x0000000409047825 */ /* 0x004fcc00078e0204 */
[----:B------:R-:W4:Y:S01]  /*00f0*/  LDG.E R5, desc[UR4][R4.64] ;  /* 0x0000000404057981 */ /* 0x000f22000c1e1900 */
[----:B---3--:R-:W-:-:S04]  /*0100*/  IMAD.WIDE R6, R9, 0x4, R6 ;  /* 0x0000000409067825 */ /* 0x008fc800078e0206 */
[----:B----4-:R-:W-:-:S05]  /*0110*/  FADD R9, R2, R5 ;  /* 0x0000000502097221 */ /* 0x010fca0000000000 */
[----:B------:R-:W-:Y:S01]  /*0120*/  STG.E desc[UR4][R6.64], R9 ;  /* 0x0000000906007986 */ /* 0x000fe2000c101904 */
[----:B------:R-:W-:Y:S05]  /*0130*/  EXIT ;  /* 0x000000000000794d */ /* 0x000fea0003800000 */
.L_x_0:
[----:B------:R-:W-:-:S00]  /*0140*/  BRA `(.L_x_0) ;  /* 0xfffffffc00fc7947 */ /* 0x000fc0000383ffff */
[----:B------:R-:W-:-:S00]  /*0150*/  NOP ;  /* 0x0000000000007918 */ /* 0x000fc00000000000 */
        /* <DEDUP_REMOVED lines=10> */
.L_x_1:


//--------------------- .nv.shared.reserved.0     --------------------------
	.section	.nv.shared.reserved.0,"aw",@nobits
	.weak		__nv_reservedSMEM_offset_0_alias
	.size		__nv_reservedSMEM_offset_0_alias, 0, 64
	.other		__nv_reservedSMEM_offset_0_alias,@"STO_CUDA_RESERVED_SHARED STV_DEFAULT"
__nv_reservedSMEM_offset_0_alias:
	.zero		0
	.zero		64


//--------------------- .nv.constant0._Z4zad3PfS_S_i --------------------------
	.section	.nv.constant0._Z4zad3PfS_S_i,"a",@progbits
	.sectionflags	@""
	.align	4
.nv.constant0._Z4zad3PfS_S_i:
	.zero		924


//--------------------- SYMBOLS --------------------------

	.type		.nv.reservedSmem.offset0,@object
	.size		.nv.reservedSmem.offset0,0x4
